//
// Generated by NVIDIA NVVM Compiler
//
// Compiler Build ID: CL-36424714
// Cuda compilation tools, release 13.0, V13.0.88
// Based on NVVM 20.0.0
//

.version 9.0
.target sm_100
.address_size 64

	// .globl	_Z6kernelPi
.extern .func  (.param .b32 func_retval0) vprintf
(
	.param .b64 vprintf_param_0,
	.param .b64 vprintf_param_1
)
;
.global .align 1 .b8 $str[6] = {104, 101, 108, 108, 111};
.global .align 1 .b8 $str$1[10] = {105, 110, 32, 107, 101, 114, 110, 101, 108};

.visible .entry _Z6kernelPi(
	.param .u64 .ptr .align 1 _Z6kernelPi_param_0
)
{
	.reg .b32 	%r<6>;
	.reg .b64 	%rd<7>;

	ld.param.u64 	%rd1, [_Z6kernelPi_param_0];
	cvta.to.global.u64 	%rd2, %rd1;
	mov.u64 	%rd3, $str$1;
	cvta.global.u64 	%rd4, %rd3;
	{ // callseq 0, 0
	.param .b64 param0;
	st.param.b64 	[param0], %rd4;
	.param .b64 param1;
	st.param.b64 	[param1], 0;
	.param .b32 retval0;
	call.uni (retval0), 
	vprintf, 
	(
	param0, 
	param1
	);
	ld.param.b32 	%r1, [retval0];
	} // callseq 0
	mov.b32 	%r3, 3;
	st.global.u32 	[%rd2], %r3;
	mov.u64 	%rd5, $str;
	cvta.global.u64 	%rd6, %rd5;
	{ // callseq 1, 0
	.param .b64 param0;
	st.param.b64 	[param0], %rd6;
	.param .b64 param1;
	st.param.b64 	[param1], 0;
	.param .b32 retval0;
	call.uni (retval0), 
	vprintf, 
	(
	param0, 
	param1
	);
	ld.param.b32 	%r4, [retval0];
	} // callseq 1
	ret;

}


// ===== COMPILED SASS (sm_100) =====

	.target	sm_100

	.elftype	@"ET_EXEC"


//--------------------- .note.nv.tkinfo           --------------------------
	.section	.note.nv.tkinfo,"",@"SHT_NOTE"
	.sectionflags	@"SHF_NOTE_NV_TKINFO"
	.tkinfo
        /*0018*/ 	.word	0x00000002
        /*0030*/ 	.string	""
        /*0030*/ 	.string	"ptxas"
        /*0030*/ 	.string	"Cuda compilation tools, release 13.0, V13.0.88"
        /*0030*/ 	.string	"Build cuda_13.0.r13.0/compiler.36424714_0"
        /*0030*/ 	.string	"-arch sm_100 -m 64 "



//--------------------- .note.nv.cuinfo           --------------------------
	.section	.note.nv.cuinfo,"",@"SHT_NOTE"
	.sectionflags	@"SHF_NOTE_NV_CUINFO"
        /*0018*/ 	.short	0x0002
        /*001a*/ 	.short	0x0064
        /*001c*/ 	.short	0x0082
	.zero		2


//--------------------- .nv.info                  --------------------------
	.section	.nv.info,"",@"SHT_CUDA_INFO"
	.align	4


	//----- nvinfo : EIATTR_REGCOUNT
	.align		4
        /*0000*/ 	.byte	0x04, 0x2f
        /*0002*/ 	.short	(.L_3 - .L_2)
	.align		4
.L_2:
        /*0004*/ 	.word	index@(_Z6kernelPi)
        /*0008*/ 	.word	0x00000018


	//----- nvinfo : EIATTR_FRAME_SIZE
	.align		4
.L_3:
        /*000c*/ 	.byte	0x04, 0x11
        /*000e*/ 	.short	(.L_5 - .L_4)
	.align		4
.L_4:
        /*0010*/ 	.word	index@(_Z6kernelPi)
        /*0014*/ 	.word	0x00000000


	//----- nvinfo : EIATTR_MIN_STACK_SIZE
	.align		4
.L_5:
        /*0018*/ 	.byte	0x04, 0x12
        /*001a*/ 	.short	(.L_7 - .L_6)
	.align		4
.L_6:
        /*001c*/ 	.word	index@(_Z6kernelPi)
        /*0020*/ 	.word	0x00000000
.L_7:


//--------------------- .nv.compat                --------------------------
	.section	.nv.compat,"",@"SHT_CUDA_COMPAT_INFO"
	.align	4
        /*0000*/ 	.byte	0x02, 0x09, 0x00, 0x00, 0x02, 0x02, 0x01, 0x00, 0x02, 0x05, 0x05, 0x00, 0x03, 0x07, 0x01, 0x01
        /*0010*/ 	.byte	0x02, 0x03, 0x00, 0x00, 0x02, 0x06, 0x01, 0x00, 0x04, 0x0b, 0x08, 0x00, 0x09, 0x00, 0x00, 0x00
        /*0020*/ 	.byte	0x00, 0x00, 0x00, 0x00


//--------------------- .nv.info._Z6kernelPi      --------------------------
	.section	.nv.info._Z6kernelPi,"",@"SHT_CUDA_INFO"
	.sectionflags	@""
	.align	4


	//----- nvinfo : EIATTR_CUDA_API_VERSION
	.align		4
        /*0000*/ 	.byte	0x04, 0x37
        /*0002*/ 	.short	(.L_9 - .L_8)
.L_8:
        /*0004*/ 	.word	0x00000082


	//----- nvinfo : EIATTR_KPARAM_INFO
	.align		4
.L_9:
        /*0008*/ 	.byte	0x04, 0x17
        /*000a*/ 	.short	(.L_11 - .L_10)
.L_10:
        /*000c*/ 	.word	0x00000000
        /*0010*/ 	.short	0x0000
        /*0012*/ 	.short	0x0000
        /*0014*/ 	.byte	0x00, 0xf5, 0x21, 0x00


	//----- nvinfo : EIATTR_SPARSE_MMA_MASK
	.align		4
.L_11:
        /*0018*/ 	.byte	0x03, 0x50
        /*001a*/ 	.short	0x0000


	//----- nvinfo : EIATTR_MAXREG_COUNT
	.align		4
        /*001c*/ 	.byte	0x03, 0x1b
        /*001e*/ 	.short	0x00ff


	//----- nvinfo : EIATTR_EXTERNS
	.align		4
        /*0020*/ 	.byte	0x04, 0x0f
        /*0022*/ 	.short	(.L_13 - .L_12)


	//   ....[0]....
	.align		4
.L_12:
        /*0024*/ 	.word	index@(vprintf)


	//----- nvinfo : EIATTR_MERCURY_ISA_VERSION
	.align		4
.L_13:
        /*0028*/ 	.byte	0x03, 0x5f
        /*002a*/ 	.short	0x0101


	//----- nvinfo : EIATTR_VRC_CTA_INIT_COUNT
	.align		4
        /*002c*/ 	.byte	0x02, 0x4a
	.zero		1
	.zero		1


	//----- nvinfo : EIATTR_SYSCALL_OFFSETS
	.align		4
        /*0030*/ 	.byte	0x04, 0x46
        /*0032*/ 	.short	(.L_15 - .L_14)


	//   ....[0]....
.L_14:
        /*0034*/ 	.word	0x00000090


	//   ....[1]....
        /*0038*/ 	.word	0x00000130


	//----- nvinfo : EIATTR_EXIT_INSTR_OFFSETS
	.align		4
.L_15:
        /*003c*/ 	.byte	0x04, 0x1c
        /*003e*/ 	.short	(.L_17 - .L_16)


	//   ....[0]....
.L_16:
        /*0040*/ 	.word	0x00000140


	//----- nvinfo : EIATTR_CBANK_PARAM_SIZE
	.align		4
.L_17:
        /*0044*/ 	.byte	0x03, 0x19
        /*0046*/ 	.short	0x0008


	//----- nvinfo : EIATTR_PARAM_CBANK
	.align		4
        /*0048*/ 	.byte	0x04, 0x0a
        /*004a*/ 	.short	(.L_19 - .L_18)
	.align		4
.L_18:
        /*004c*/ 	.word	index@(.nv.constant0._Z6kernelPi)
        /*0050*/ 	.short	0x0380
        /*0052*/ 	.short	0x0008


	//----- nvinfo : EIATTR_SW_WAR
	.align		4
.L_19:
        /*0054*/ 	.byte	0x04, 0x36
        /*0056*/ 	.short	(.L_21 - .L_20)
.L_20:
        /*0058*/ 	.word	0x00000008
.L_21:


//--------------------- .nv.callgraph             --------------------------
	.section	.nv.callgraph,"",@"SHT_CUDA_CALLGRAPH"
	.align	4
	.sectionentsize	8
	.align		4
        /*0000*/ 	.word	0x00000000
	.align		4
        /*0004*/ 	.word	0xffffffff
	.align		4
        /*0008*/ 	.word	index@(_Z6kernelPi)
	.align		4
        /*000c*/ 	.word	index@(vprintf)
	.align		4
        /*0010*/ 	.word	0x00000000
	.align		4
        /*0014*/ 	.word	0xfffffffe
	.align		4
        /*0018*/ 	.word	0x00000000
	.align		4
        /*001c*/ 	.word	0xfffffffd
	.align		4
        /*0020*/ 	.word	0x00000000
	.align		4
        /*0024*/ 	.word	0xfffffffc


//--------------------- .nv.constant4             --------------------------
	.section	.nv.constant4,"a",@progbits
	.align	8
	.align		8
.nv.constant4:
        /*0000*/ 	.dword	vprintf
	.align		8
        /*0008*/ 	.dword	$str
	.align		8
        /*0010*/ 	.dword	$str$1


//--------------------- .text._Z6kernelPi         --------------------------
	.section	.text._Z6kernelPi,"ax",@progbits
	.align	128
        .global         _Z6kernelPi
        .type           _Z6kernelPi,@function
        .size           _Z6kernelPi,(.L_x_3 - _Z6kernelPi)
        .other          _Z6kernelPi,@"STO_CUDA_ENTRY STV_DEFAULT"
_Z6kernelPi:
.text._Z6kernelPi:
[----:B------:R-:W0:Y:S01]  /*0000*/  LDC R1, c[0x0][0x37c] ;  /* 0x0000df00ff017b82 */ /* 0x000e220000000800 */
[----:B------:R-:W-:Y:S01]  /*0010*/  MOV R2, 0x0 ;  /* 0x0000000000027802 */ /* 0x000fe20000000f00 */
[----:B------:R-:W1:Y:S01]  /*0020*/  LDCU.64 UR4, c[0x4][0x10] ;  /* 0x01000200ff0477ac */ /* 0x000e620008000a00 */
[----:B------:R-:W-:-:S05]  /*0030*/  CS2R R6, SRZ ;  /* 0x0000000000067805 */ /* 0x000fca000001ff00 */
[----:B------:R2:W3:Y:S01]  /*0040*/  LDC.64 R8, c[0x4][R2] ;  /* 0x0100000002087b82 */ /* 0x0004e20000000a00 */
[----:B------:R-:W4:Y:S01]  /*0050*/  LDCU.64 UR36, c[0x0][0x358] ;  /* 0x00006b00ff2477ac */ /* 0x000f220008000a00 */
[----:B-1----:R-:W-:Y:S02]  /*0060*/  IMAD.U32 R4, RZ, RZ, UR4 ;  /* 0x00000004ff047e24 */ /* 0x002fe4000f8e00ff */
[----:B--2---:R-:W-:-:S07]  /*0070*/  IMAD.U32 R5, RZ, RZ, UR5 ;  /* 0x00000005ff057e24 */ /* 0x004fce000f8e00ff */
[----:B------:R-:W-:-:S07]  /*0080*/  LEPC R20, `(.L_x_0) ;  /* 0x000000001014794e */ /* 0x000fce0000000000 */
[----:B0--34-:R-:W-:Y:S05]  /*0090*/  CALL.ABS.NOINC R8 ;  /* 0x0000000008007343 */ /* 0x019fea0003c00000 */
.L_x_0:
[----:B------:R-:W0:Y:S01]  /*00a0*/  LDC.64 R8, c[0x0][0x380] ;  /* 0x0000e000ff087b82 */ /* 0x000e220000000a00 */
[----:B------:R-:W-:Y:S01]  /*00b0*/  IMAD.MOV.U32 R3, RZ, RZ, 0x3 ;  /* 0x00000003ff037424 */ /* 0x000fe200078e00ff */
[----:B------:R-:W1:Y:S01]  /*00c0*/  LDCU.64 UR4, c[0x4][0x8] ;  /* 0x01000100ff0477ac */ /* 0x000e620008000a00 */
[----:B------:R-:W-:-:S05]  /*00d0*/  CS2R R6, SRZ ;  /* 0x0000000000067805 */ /* 0x000fca000001ff00 */
[----:B------:R2:W3:Y:S01]  /*00e0*/  LDC.64 R10, c[0x4][R2] ;  /* 0x01000000020a7b82 */ /* 0x0004e20000000a00 */
[----:B-1----:R-:W-:Y:S02]  /*00f0*/  IMAD.U32 R4, RZ, RZ, UR4 ;  /* 0x00000004ff047e24 */ /* 0x002fe4000f8e00ff */
[----:B------:R-:W-:Y:S01]  /*0100*/  IMAD.U32 R5, RZ, RZ, UR5 ;  /* 0x00000005ff057e24 */ /* 0x000fe2000f8e00ff */
[----:B0-----:R2:W-:Y:S06]  /*0110*/  STG.E desc[UR36][R8.64], R3 ;  /* 0x0000000308007986 */ /* 0x0015ec000c101924 */
[----:B------:R-:W-:-:S07]  /*0120*/  LEPC R20, `(.L_x_1) ;  /* 0x000000001014794e */ /* 0x000fce0000000000 */
[----:B--23--:R-:W-:Y:S05]  /*0130*/  CALL.ABS.NOINC R10 ;  /* 0x000000000a007343 */ /* 0x00cfea0003c00000 */
.L_x_1:
[----:B------:R-:W-:Y:S05]  /*0140*/  EXIT ;  /* 0x000000000000794d */ /* 0x000fea0003800000 */
.L_x_2:
[----:B------:R-:W-:-:S00]  /*0150*/  BRA `(.L_x_2) ;  /* 0xfffffffc00fc7947 */ /* 0x000fc0000383ffff */
[----:B------:R-:W-:-:S00]  /*0160*/  NOP ;  /* 0x0000000000007918 */ /* 0x000fc00000000000 */
        /* <DEDUP_REMOVED lines=9> */
.L_x_3:


//--------------------- .nv.global.init           --------------------------
	.section	.nv.global.init,"aw",@progbits
.nv.global.init:
	.type		$str,@object
	.size		$str,($str$1 - $str)
$str:
        /*0000*/ 	.byte	0x68, 0x65, 0x6c, 0x6c, 0x6f, 0x00
	.type		$str$1,@object
	.size		$str$1,(.L_1 - $str$1)
$str$1:
        /*0006*/ 	.byte	0x69, 0x6e, 0x20, 0x6b, 0x65, 0x72, 0x6e, 0x65, 0x6c, 0x00
.L_1:


//--------------------- .nv.shared.reserved.0     --------------------------
	.section	.nv.shared.reserved.0,"aw",@nobits
	.weak		__nv_reservedSMEM_offset_0_alias
	.size		__nv_reservedSMEM_offset_0_alias, 0, 64
	.other		__nv_reservedSMEM_offset_0_alias,@"STO_CUDA_RESERVED_SHARED STV_DEFAULT"
__nv_reservedSMEM_offset_0_alias:
	.zero		0
	.zero		64


//--------------------- .nv.constant0._Z6kernelPi --------------------------
	.section	.nv.constant0._Z6kernelPi,"a",@progbits
	.sectionflags	@""
	.align	4
.nv.constant0._Z6kernelPi:
	.zero		904


//--------------------- SYMBOLS --------------------------

	.type		.nv.reservedSmem.offset0,@object
	.size		.nv.reservedSmem.offset0,0x4
	.type		vprintf,@function
